	.headerflags	@"EF_CUDA_TEXMODE_UNIFIED EF_CUDA_64BIT_ADDRESS EF_CUDA_ACCELERATORS EF_CUDA_SM90 EF_CUDA_VIRTUAL_SM(EF_CUDA_SM90)"
	.elftype	@"ET_EXEC"


//--------------------- .nv.info                  --------------------------
	.section	.nv.info,"",@"SHT_CUDA_INFO"
	.align	4


	//----- nvinfo : EIATTR_REGCOUNT
	.align		4
        /*0000*/ 	.byte	0x04, 0x2f
        /*0002*/ 	.short	(.L_1 - .L_0)
	.align		4
.L_0:
        /*0004*/ 	.word	index@(triton_poi_fused_cat_convolution_16)
        /*0008*/ 	.word	0x0000001c


	//----- nvinfo : EIATTR_MIN_STACK_SIZE
	.align		4
.L_1:
        /*000c*/ 	.byte	0x04, 0x12
        /*000e*/ 	.short	(.L_3 - .L_2)
	.align		4
.L_2:
        /*0010*/ 	.word	index@(triton_poi_fused_cat_convolution_16)
        /*0014*/ 	.word	0x00000000


	//----- nvinfo : EIATTR_FRAME_SIZE
	.align		4
.L_3:
        /*0018*/ 	.byte	0x04, 0x11
        /*001a*/ 	.short	(.L_5 - .L_4)
	.align		4
.L_4:
        /*001c*/ 	.word	index@(triton_poi_fused_cat_convolution_16)
        /*0020*/ 	.word	0x00000000


	//----- nvinfo : EIATTR_MIN_STACK_SIZE
	.align		4
.L_5:
        /*0024*/ 	.byte	0x04, 0x12
        /*0026*/ 	.short	(.L_7 - .L_6)
	.align		4
.L_6:
        /*0028*/ 	.word	index@(triton_poi_fused_cat_convolution_16)
        /*002c*/ 	.word	0x00000000
.L_7:


//--------------------- .nv.info.triton_poi_fused_cat_convolution_16 --------------------------
	.section	.nv.info.triton_poi_fused_cat_convolution_16,"",@"SHT_CUDA_INFO"
	.sectionflags	@""
	.align	4


	//----- nvinfo : EIATTR_CUDA_API_VERSION
	.align		4
        /*0000*/ 	.byte	0x04, 0x37
        /*0002*/ 	.short	(.L_9 - .L_8)
.L_8:
        /*0004*/ 	.word	0x0000007c


	//----- nvinfo : EIATTR_KPARAM_INFO
	.align		4
.L_9:
        /*0008*/ 	.byte	0x04, 0x17
        /*000a*/ 	.short	(.L_11 - .L_10)
.L_10:
        /*000c*/ 	.word	0x00000000
        /*0010*/ 	.short	0x0007
        /*0012*/ 	.short	0x0034
        /*0014*/ 	.byte	0x00, 0xf0, 0x11, 0x00


	//----- nvinfo : EIATTR_KPARAM_INFO
	.align		4
.L_11:
        /*0018*/ 	.byte	0x04, 0x17
        /*001a*/ 	.short	(.L_13 - .L_12)
.L_12:
        /*001c*/ 	.word	0x00000000
        /*0020*/ 	.short	0x0006
        /*0022*/ 	.short	0x0030
        /*0024*/ 	.byte	0x00, 0xf0, 0x11, 0x00


	//----- nvinfo : EIATTR_KPARAM_INFO
	.align		4
.L_13:
        /*0028*/ 	.byte	0x04, 0x17
        /*002a*/ 	.short	(.L_15 - .L_14)
.L_14:
        /*002c*/ 	.word	0x00000000
        /*0030*/ 	.short	0x0005
        /*0032*/ 	.short	0x0028
        /*0034*/ 	.byte	0x00, 0xf4, 0x21, 0x00


	//----- nvinfo : EIATTR_KPARAM_INFO
	.align		4
.L_15:
        /*0038*/ 	.byte	0x04, 0x17
        /*003a*/ 	.short	(.L_17 - .L_16)
.L_16:
        /*003c*/ 	.word	0x00000000
        /*0040*/ 	.short	0x0004
        /*0042*/ 	.short	0x0020
        /*0044*/ 	.byte	0x00, 0xf4, 0x21, 0x00


	//----- nvinfo : EIATTR_KPARAM_INFO
	.align		4
.L_17:
        /*0048*/ 	.byte	0x04, 0x17
        /*004a*/ 	.short	(.L_19 - .L_18)
.L_18:
        /*004c*/ 	.word	0x00000000
        /*0050*/ 	.short	0x0003
        /*0052*/ 	.short	0x0018
        /*0054*/ 	.byte	0x00, 0xf4, 0x21, 0x00


	//----- nvinfo : EIATTR_KPARAM_INFO
	.align		4
.L_19:
        /*0058*/ 	.byte	0x04, 0x17
        /*005a*/ 	.short	(.L_21 - .L_20)
.L_20:
        /*005c*/ 	.word	0x00000000
        /*0060*/ 	.short	0x0002
        /*0062*/ 	.short	0x0010
        /*0064*/ 	.byte	0x00, 0xf4, 0x21, 0x00


	//----- nvinfo : EIATTR_KPARAM_INFO
	.align		4
.L_21:
        /*0068*/ 	.byte	0x04, 0x17
        /*006a*/ 	.short	(.L_23 - .L_22)
.L_22:
        /*006c*/ 	.word	0x00000000
        /*0070*/ 	.short	0x0001
        /*0072*/ 	.short	0x0008
        /*0074*/ 	.byte	0x00, 0xf4, 0x21, 0x00


	//----- nvinfo : EIATTR_KPARAM_INFO
	.align		4
.L_23:
        /*0078*/ 	.byte	0x04, 0x17
        /*007a*/ 	.short	(.L_25 - .L_24)
.L_24:
        /*007c*/ 	.word	0x00000000
        /*0080*/ 	.short	0x0000
        /*0082*/ 	.short	0x0000
        /*0084*/ 	.byte	0x00, 0xf4, 0x21, 0x00


	//----- nvinfo : EIATTR_SPARSE_MMA_MASK
	.align		4
.L_25:
        /*0088*/ 	.byte	0x03, 0x50
        /*008a*/ 	.short	0x0000


	//----- nvinfo : EIATTR_MAXREG_COUNT
	.align		4
        /*008c*/ 	.byte	0x03, 0x1b
        /*008e*/ 	.short	0x00ff


	//----- nvinfo : EIATTR_EXIT_INSTR_OFFSETS
	.align		4
        /*0090*/ 	.byte	0x04, 0x1c
        /*0092*/ 	.short	(.L_27 - .L_26)


	//   ....[0]....
.L_26:
        /*0094*/ 	.word	0x00000550


	//   ....[1]....
        /*0098*/ 	.word	0x00000570


	//----- nvinfo : EIATTR_REQNTID
	.align		4
.L_27:
        /*009c*/ 	.byte	0x04, 0x10
        /*009e*/ 	.short	(.L_29 - .L_28)
.L_28:
        /*00a0*/ 	.word	0x00000080
        /*00a4*/ 	.word	0x00000001
        /*00a8*/ 	.word	0x00000001


	//----- nvinfo : EIATTR_CBANK_PARAM_SIZE
	.align		4
.L_29:
        /*00ac*/ 	.byte	0x03, 0x19
        /*00ae*/ 	.short	0x0038


	//----- nvinfo : EIATTR_PARAM_CBANK
	.align		4
        /*00b0*/ 	.byte	0x04, 0x0a
        /*00b2*/ 	.short	(.L_31 - .L_30)
	.align		4
.L_30:
        /*00b4*/ 	.word	index@(.nv.constant0.triton_poi_fused_cat_convolution_16)
        /*00b8*/ 	.short	0x0210
        /*00ba*/ 	.short	0x0038


	//----- nvinfo : EIATTR_SW_WAR
	.align		4
.L_31:
        /*00bc*/ 	.byte	0x04, 0x36
        /*00be*/ 	.short	(.L_33 - .L_32)
.L_32:
        /*00c0*/ 	.word	0x00000008
.L_33:


//--------------------- .nv.callgraph             --------------------------
	.section	.nv.callgraph,"",@"SHT_CUDA_CALLGRAPH"
	.align	4
	.sectionentsize	8
	.align		4
        /*0000*/ 	.word	0x00000000
	.align		4
        /*0004*/ 	.word	0xffffffff
	.align		4
        /*0008*/ 	.word	0x00000000
	.align		4
        /*000c*/ 	.word	0xfffffffe
	.align		4
        /*0010*/ 	.word	0x00000000
	.align		4
        /*0014*/ 	.word	0xfffffffd
	.align		4
        /*0018*/ 	.word	0x00000000
	.align		4
        /*001c*/ 	.word	0xfffffffc


//--------------------- .text.triton_poi_fused_cat_convolution_16 --------------------------
	.section	.text.triton_poi_fused_cat_convolution_16,"ax",@progbits
	.sectionflags	@"SHF_BARRIERS=1"
	.align	128
        .global         triton_poi_fused_cat_convolution_16
        .type           triton_poi_fused_cat_convolution_16,@function
        .size           triton_poi_fused_cat_convolution_16,(.L_x_1 - triton_poi_fused_cat_convolution_16)
        .other          triton_poi_fused_cat_convolution_16,@"STO_CUDA_ENTRY STV_DEFAULT"
triton_poi_fused_cat_convolution_16:
.text.triton_poi_fused_cat_convolution_16:
[----:B------:R-:W0:Y:S01]  /*0000*/  LDC R1, c[0x0][0x28] ;  /* 0x00000a00ff017b82 */ /* 0x000e220000000800 */
[----:B------:R-:W1:Y:S07]  /*0010*/  S2R R10, SR_TID.X ;  /* 0x00000000000a7919 */ /* 0x000e6e0000002100 */
[----:B------:R-:W2:Y:S01]  /*0020*/  LDC.64 R18, c[0x0][0x210] ;  /* 0x00008400ff127b82 */ /* 0x000ea20000000a00 */
[----:B------:R-:W-:Y:S01]  /*0030*/  ULDC.64 UR6, c[0x0][0x208] ;  /* 0x0000820000067ab9 */ /* 0x000fe20000000a00 */
[----:B------:R-:W3:Y:S01]  /*0040*/  S2R R8, SR_CTAID.Y ;  /* 0x0000000000087919 */ /* 0x000ee20000002600 */
[----:B------:R-:W4:Y:S05]  /*0050*/  S2R R0, SR_CTAID.X ;  /* 0x0000000000007919 */ /* 0x000f2a0000002500 */
[----:B------:R-:W5:Y:S08]  /*0060*/  LDC.64 R16, c[0x0][0x218] ;  /* 0x00008600ff107b82 */ /* 0x000f700000000a00 */
[----:B------:R-:W2:Y:S08]  /*0070*/  LDC.64 R14, c[0x0][0x220] ;  /* 0x00008800ff0e7b82 */ /* 0x000eb00000000a00 */
[----:B------:R-:W2:Y:S01]  /*0080*/  LDC.64 R6, c[0x0][0x228] ;  /* 0x00008a00ff067b82 */ /* 0x000ea20000000a00 */
[----:B-1----:R-:W-:-:S05]  /*0090*/  IMAD.SHL.U32 R13, R10, 0x2, RZ ;  /* 0x000000020a0d7824 */ /* 0x002fca00078e00ff */
[----:B------:R-:W-:Y:S02]  /*00a0*/  LOP3.LUT R13, R13, 0xfe, RZ, 0xc0, !PT ;  /* 0x000000fe0d0d7812 */ /* 0x000fe400078ec0ff */
[----:B----4-:R-:W-:Y:S02]  /*00b0*/  ISETP.GE.AND P0, PT, R0, 0x9, PT ;  /* 0x000000090000780c */ /* 0x010fe40003f06270 */
[----:B---3--:R-:W-:-:S04]  /*00c0*/  PRMT R2, R13, 0x6540, R8 ;  /* 0x000065400d027816 */ /* 0x008fc80000000008 */
[C---:B------:R-:W-:Y:S01]  /*00d0*/  ISETP.LT.AND P1, PT, R2.reuse, 0x600, !P0 ;  /* 0x000006000200780c */ /* 0x040fe20004721270 */
[----:B------:R-:W-:-:S05]  /*00e0*/  IMAD.HI R11, R2, 0x2aaaaaab, RZ ;  /* 0x2aaaaaab020b7827 */ /* 0x000fca00078e02ff */
[----:B------:R-:W-:-:S04]  /*00f0*/  SHF.R.U32.HI R4, RZ, 0x1f, R11 ;  /* 0x0000001fff047819 */ /* 0x000fc8000001160b */
[----:B------:R-:W-:-:S05]  /*0100*/  LEA.HI.SX32 R11, R11, R4, 0x1a ;  /* 0x000000040b0b7211 */ /* 0x000fca00078fd2ff */
[C---:B------:R-:W-:Y:S02]  /*0110*/  IMAD R9, R11.reuse, -0x180, R2 ;  /* 0xfffffe800b097824 */ /* 0x040fe400078e0202 */
[----:B------:R-:W-:Y:S02]  /*0120*/  IMAD R2, R11, 0x9, R0 ;  /* 0x000000090b027824 */ /* 0x000fe400078e0200 */
[C---:B-----5:R-:W-:Y:S01]  /*0130*/  IMAD.WIDE R22, R9.reuse, 0x4, R16 ;  /* 0x0000000409167825 */ /* 0x060fe200078e0210 */
[C---:B------:R-:W-:Y:S02]  /*0140*/  ISETP.LT.AND P4, PT, R9.reuse, 0xc0, P1 ;  /* 0x000000c00900780c */ /* 0x040fe40000f81270 */
[----:B------:R-:W-:Y:S01]  /*0150*/  ISETP.GT.AND P2, PT, R9, 0xbf, P1 ;  /* 0x000000bf0900780c */ /* 0x000fe20000f44270 */
[----:B------:R-:W-:Y:S01]  /*0160*/  IMAD R5, R2, 0xc0, R9 ;  /* 0x000000c002057824 */ /* 0x000fe200078e0209 */
[----:B------:R-:W-:-:S03]  /*0170*/  CS2R R2, SRZ ;  /* 0x0000000000027805 */ /* 0x000fc6000001ff00 */
[----:B--2---:R-:W-:-:S04]  /*0180*/  IMAD.WIDE R18, R5, 0x4, R18 ;  /* 0x0000000405127825 */ /* 0x004fc800078e0212 */
[----:B------:R-:W-:Y:S01]  /*0190*/  VIADD R21, R5, 0xffffff40 ;  /* 0xffffff4005157836 */ /* 0x000fe20000000000 */
[----:B------:R-:W-:Y:S01]  /*01a0*/  CS2R R4, SRZ ;  /* 0x0000000000047805 */ /* 0x000fe2000001ff00 */
[----:B------:R-:W2:Y:S01]  /*01b0*/  @P4 LDG.E.EL.64 R2, desc[UR6][R18.64] ;  /* 0x0000000612024981 */ /* 0x000ea2000c2e1b00 */
[----:B------:R-:W-:Y:S01]  /*01c0*/  CS2R R16, SRZ ;  /* 0x0000000000107805 */ /* 0x000fe2000001ff00 */
[----:B0-----:R-:W-:Y:S01]  /*01d0*/  IMAD.WIDE R14, R21, 0x4, R14 ;  /* 0x00000004150e7825 */ /* 0x001fe200078e020e */
[----:B------:R-:W-:Y:S02]  /*01e0*/  CS2R R20, SRZ ;  /* 0x0000000000147805 */ /* 0x000fe4000001ff00 */
[----:B------:R-:W3:Y:S01]  /*01f0*/  @P4 LDG.E.EL.64 R4, desc[UR6][R22.64] ;  /* 0x0000000616044981 */ /* 0x000ee2000c2e1b00 */
[----:B------:R-:W-:-:S03]  /*0200*/  IMAD.WIDE R6, R9, 0x4, R6 ;  /* 0x0000000409067825 */ /* 0x000fc600078e0206 */
[----:B------:R0:W4:Y:S04]  /*0210*/  @P2 LDG.E.EL.64 R16, desc[UR6][R14.64] ;  /* 0x000000060e102981 */ /* 0x000128000c2e1b00 */
[----:B------:R1:W5:Y:S01]  /*0220*/  @P2 LDG.E.EL.64 R20, desc[UR6][R6.64+-0x300] ;  /* 0xfffd000606142981 */ /* 0x000362000c2e1b00 */
[----:B------:R-:W1:Y:S01]  /*0230*/  S2UR UR5, SR_CgaCtaId ;  /* 0x00000000000579c3 */ /* 0x000e620000008800 */
[----:B------:R-:W-:Y:S01]  /*0240*/  UMOV UR4, 0x400 ;  /* 0x0000040000047882 */ /* 0x000fe20000000000 */
[----:B0-----:R-:W-:-:S06]  /*0250*/  LOP3.LUT R15, R10, 0x7f, RZ, 0xc0, !PT ;  /* 0x0000007f0a0f7812 */ /* 0x001fcc00078ec0ff */
[----:B-1----:R-:W0:Y:S01]  /*0260*/  LDC.64 R6, c[0x0][0x230] ;  /* 0x00008c00ff067b82 */ /* 0x002e220000000a00 */
[----:B------:R-:W-:-:S06]  /*0270*/  UPRMT UR4, UR5, 0x654, UR4 ;  /* 0x0000065405047896 */ /* 0x000fcc0008000004 */
[----:B------:R-:W-:Y:S02]  /*0280*/  LEA R12, R13, UR4, 0x3 ;  /* 0x000000040d0c7c11 */ /* 0x000fe4000f8e18ff */
[C---:B------:R-:W-:Y:S01]  /*0290*/  LEA R14, R15.reuse, UR4, 0x3 ;  /* 0x000000040f0e7c11 */ /* 0x040fe2000f8e18ff */
[----:B------:R-:W-:Y:S01]  /*02a0*/  IMAD.SHL.U32 R10, R8, 0x100, RZ ;  /* 0x00000100080a7824 */ /* 0x000fe200078e00ff */
[----:B------:R-:W-:Y:S02]  /*02b0*/  PRMT R13, R15, 0x6540, R8 ;  /* 0x000065400f0d7816 */ /* 0x000fe40000000008 */
[----:B--2---:R-:W-:Y:S02]  /*02c0*/  SEL R3, R3, RZ, P4 ;  /* 0x000000ff03037207 */ /* 0x004fe40002000000 */
[----:B------:R-:W-:Y:S02]  /*02d0*/  SEL R2, R2, RZ, P4 ;  /* 0x000000ff02027207 */ /* 0x000fe40002000000 */
[----:B---3--:R-:W-:-:S02]  /*02e0*/  SEL R25, R4, RZ, P4 ;  /* 0x000000ff04197207 */ /* 0x008fc40002000000 */
[----:B------:R-:W-:Y:S02]  /*02f0*/  SEL R4, R5, RZ, P4 ;  /* 0x000000ff05047207 */ /* 0x000fe40002000000 */
[----:B------:R-:W-:Y:S02]  /*0300*/  ISETP.GE.AND P4, PT, R9, 0xc0, PT ;  /* 0x000000c00900780c */ /* 0x000fe40003f86270 */
[C---:B------:R-:W-:Y:S01]  /*0310*/  FSETP.GEU.AND P6, PT, R3.reuse, -R4, PT ;  /* 0x800000040300720b */ /* 0x040fe20003fce000 */
[----:B------:R-:W-:Y:S01]  /*0320*/  FADD R3, R3, R4 ;  /* 0x0000000403037221 */ /* 0x000fe20000000000 */
[----:B-----5:R-:W-:Y:S02]  /*0330*/  SEL R20, R20, RZ, P2 ;  /* 0x000000ff14147207 */ /* 0x020fe40001000000 */
[----:B----4-:R-:W-:Y:S02]  /*0340*/  SEL R5, R16, RZ, P2 ;  /* 0x000000ff10057207 */ /* 0x010fe40001000000 */
[----:B------:R-:W-:-:S02]  /*0350*/  SEL R4, R17, RZ, P2 ;  /* 0x000000ff11047207 */ /* 0x000fc40001000000 */
[----:B------:R-:W-:Y:S02]  /*0360*/  SEL R21, R21, RZ, P2 ;  /* 0x000000ff15157207 */ /* 0x000fe40001000000 */
[C---:B------:R-:W-:Y:S01]  /*0370*/  FSETP.GEU.AND P3, PT, R2.reuse, -R25, PT ;  /* 0x800000190200720b */ /* 0x040fe20003f6e000 */
[----:B------:R-:W-:Y:S01]  /*0380*/  FADD R2, R2, R25 ;  /* 0x0000001902027221 */ /* 0x000fe20000000000 */
[C---:B------:R-:W-:Y:S01]  /*0390*/  FSETP.GEU.AND P5, PT, R5.reuse, -R20, PT ;  /* 0x800000140500720b */ /* 0x040fe20003fae000 */
[----:B------:R-:W-:Y:S01]  /*03a0*/  FADD R20, R5, R20 ;  /* 0x0000001405147221 */ /* 0x000fe20000000000 */
[C---:B------:R-:W-:Y:S01]  /*03b0*/  FSETP.GEU.AND P2, PT, R4.reuse, -R21, PT ;  /* 0x800000150400720b */ /* 0x040fe20003f4e000 */
[----:B------:R-:W-:Y:S01]  /*03c0*/  FADD R21, R4, R21 ;  /* 0x0000001504157221 */ /* 0x000fe20000000000 */
[----:B------:R-:W-:Y:S02]  /*03d0*/  FSEL R2, R2, RZ, P3 ;  /* 0x000000ff02027208 */ /* 0x000fe40001800000 */
[----:B------:R-:W-:-:S02]  /*03e0*/  FSEL R3, R3, RZ, P6 ;  /* 0x000000ff03037208 */ /* 0x000fc40003000000 */
[----:B------:R-:W-:Y:S02]  /*03f0*/  @P4 FSEL R2, R20, RZ, P5 ;  /* 0x000000ff14024208 */ /* 0x000fe40002800000 */
[----:B------:R-:W-:-:S03]  /*0400*/  @P4 FSEL R3, R21, RZ, P2 ;  /* 0x000000ff15034208 */ /* 0x000fc60001000000 */
[----:B------:R-:W-:Y:S04]  /*0410*/  STS [R12], R2 ;  /* 0x000000020c007388 */ /* 0x000fe80000000800 */
[----:B------:R-:W-:Y:S01]  /*0420*/  STS [R12+0x8], R3 ;  /* 0x000008030c007388 */ /* 0x000fe20000000800 */
[----:B------:R-:W-:Y:S01]  /*0430*/  BAR.SYNC.DEFER_BLOCKING 0x0 ;  /* 0x0000000000007b1d */ /* 0x000fe20000010000 */
[----:B------:R-:W-:-:S04]  /*0440*/  LOP3.LUT R4, R15, 0x80, RZ, 0xfc, !PT ;  /* 0x000000800f047812 */ /* 0x000fc800078efcff */
[----:B------:R-:W-:-:S03]  /*0450*/  LEA R16, R4, UR4, 0x3 ;  /* 0x0000000404107c11 */ /* 0x000fc6000f8e18ff */
[----:B------:R-:W1:Y:S01]  /*0460*/  LDC.64 R4, c[0x0][0x238] ;  /* 0x00008e00ff047b82 */ /* 0x000e620000000a00 */
[----:B------:R-:W2:Y:S04]  /*0470*/  LDS R17, [R14] ;  /* 0x000000000e117984 */ /* 0x000ea80000000800 */
[----:B------:R-:W3:Y:S01]  /*0480*/  LDS R19, [R16] ;  /* 0x0000000010137984 */ /* 0x000ee20000000800 */
[----:B------:R-:W-:Y:S02]  /*0490*/  LOP3.LUT R15, R10, 0x80, R15, 0xfe, !PT ;  /* 0x000000800a0f7812 */ /* 0x000fe400078efe0f */
[----:B------:R-:W-:Y:S02]  /*04a0*/  ISETP.LT.AND P2, PT, R13, 0x600, !P0 ;  /* 0x000006000d00780c */ /* 0x000fe40004741270 */
[----:B------:R-:W-:Y:S01]  /*04b0*/  ISETP.LT.AND P0, PT, R15, 0x600, !P0 ;  /* 0x000006000f00780c */ /* 0x000fe20004701270 */
[----:B------:R-:W-:-:S02]  /*04c0*/  IMAD R13, R13, 0x9, R0 ;  /* 0x000000090d0d7824 */ /* 0x000fc400078e0200 */
[----:B------:R-:W-:Y:S02]  /*04d0*/  IMAD R15, R15, 0x9, R0 ;  /* 0x000000090f0f7824 */ /* 0x000fe400078e0200 */
[----:B------:R-:W-:Y:S02]  /*04e0*/  IMAD R10, R0, 0x180, R9 ;  /* 0x00000180000a7824 */ /* 0x000fe400078e0209 */
[----:B0-----:R-:W-:-:S04]  /*04f0*/  IMAD.WIDE R8, R13, 0x4, R6 ;  /* 0x000000040d087825 */ /* 0x001fc800078e0206 */
[----:B------:R-:W-:-:S04]  /*0500*/  IMAD.WIDE R6, R15, 0x4, R6 ;  /* 0x000000040f067825 */ /* 0x000fc800078e0206 */
[----:B------:R-:W-:-:S04]  /*0510*/  IMAD R11, R11, 0xd80, R10 ;  /* 0x00000d800b0b7824 */ /* 0x000fc800078e020a */
[----:B-1----:R-:W-:Y:S01]  /*0520*/  IMAD.WIDE R4, R11, 0x4, R4 ;  /* 0x000000040b047825 */ /* 0x002fe200078e0204 */
[----:B--2---:R0:W-:Y:S04]  /*0530*/  @P2 STG.E desc[UR6][R8.64], R17 ;  /* 0x0000001108002986 */ /* 0x0041e8000c101906 */
[----:B---3--:R0:W-:Y:S02]  /*0540*/  @P0 STG.E desc[UR6][R6.64], R19 ;  /* 0x0000001306000986 */ /* 0x0081e4000c101906 */
[----:B0-----:R-:W-:Y:S05]  /*0550*/  @!P1 EXIT ;  /* 0x000000000000994d */ /* 0x001fea0003800000 */
[----:B------:R-:W-:Y:S01]  /*0560*/  STG.E.64 desc[UR6][R4.64], R2 ;  /* 0x0000000204007986 */ /* 0x000fe2000c101b06 */
[----:B------:R-:W-:Y:S05]  /*0570*/  EXIT ;  /* 0x000000000000794d */ /* 0x000fea0003800000 */
.L_x_0:
[----:B------:R-:W-:-:S00]  /*0580*/  BRA `(.L_x_0) ;  /* 0xfffffffc00fc7947 */ /* 0x000fc0000383ffff */
[----:B------:R-:W-:-:S00]  /*0590*/  NOP ;  /* 0x0000000000007918 */ /* 0x000fc00000000000 */
        /* <DEDUP_REMOVED lines=14> */
.L_x_1:


//--------------------- .nv.shared.triton_poi_fused_cat_convolution_16 --------------------------
	.section	.nv.shared.triton_poi_fused_cat_convolution_16,"aw",@nobits
	.sectionflags	@""
	.align	16
	.zero		1024


//--------------------- .nv.constant0.triton_poi_fused_cat_convolution_16 --------------------------
	.section	.nv.constant0.triton_poi_fused_cat_convolution_16,"a",@progbits
	.sectionflags	@""
	.align	4
.nv.constant0.triton_poi_fused_cat_convolution_16:
	.zero		584
